	.headerflags	@"EF_CUDA_TEXMODE_UNIFIED EF_CUDA_64BIT_ADDRESS EF_CUDA_SM89 EF_CUDA_VIRTUAL_SM(EF_CUDA_SM89)"
	.elftype	@"ET_EXEC"


//--------------------- .nv.info                  --------------------------
	.section	.nv.info,"",@"SHT_CUDA_INFO"
	.align	4


	//----- nvinfo : EIATTR_REGCOUNT
	.align		4
        /*0000*/ 	.byte	0x04, 0x2f
        /*0002*/ 	.short	(.L_1 - .L_0)
	.align		4
.L_0:
        /*0004*/ 	.word	index@(triton__0d1d2d3d456de7)
        /*0008*/ 	.word	0x00000028


	//----- nvinfo : EIATTR_MAX_STACK_SIZE
	.align		4
.L_1:
        /*000c*/ 	.byte	0x04, 0x23
        /*000e*/ 	.short	(.L_3 - .L_2)
	.align		4
.L_2:
        /*0010*/ 	.word	index@(triton__0d1d2d3d456de7)
        /*0014*/ 	.word	0x00000000


	//----- nvinfo : EIATTR_MIN_STACK_SIZE
	.align		4
.L_3:
        /*0018*/ 	.byte	0x04, 0x12
        /*001a*/ 	.short	(.L_5 - .L_4)
	.align		4
.L_4:
        /*001c*/ 	.word	index@(triton__0d1d2d3d456de7)
        /*0020*/ 	.word	0x00000000


	//----- nvinfo : EIATTR_FRAME_SIZE
	.align		4
.L_5:
        /*0024*/ 	.byte	0x04, 0x11
        /*0026*/ 	.short	(.L_7 - .L_6)
	.align		4
.L_6:
        /*0028*/ 	.word	index@(triton__0d1d2d3d456de7)
        /*002c*/ 	.word	0x00000000
.L_7:


//--------------------- .nv.info.triton__0d1d2d3d456de7 --------------------------
	.section	.nv.info.triton__0d1d2d3d456de7,"",@"SHT_CUDA_INFO"
	.align	4


	//----- nvinfo : EIATTR_CUDA_API_VERSION
	.align		4
        /*0000*/ 	.byte	0x04, 0x37
        /*0002*/ 	.short	(.L_9 - .L_8)
.L_8:
        /*0004*/ 	.word	0x0000007b


	//----- nvinfo : EIATTR_PARAM_CBANK
	.align		4
.L_9:
        /*0008*/ 	.byte	0x04, 0x0a
        /*000a*/ 	.short	(.L_11 - .L_10)
	.align		4
.L_10:
        /*000c*/ 	.word	index@(.nv.constant0.triton__0d1d2d3d456de7)
        /*0010*/ 	.short	0x0160
        /*0012*/ 	.short	0x0030


	//----- nvinfo : EIATTR_CBANK_PARAM_SIZE
	.align		4
.L_11:
        /*0014*/ 	.byte	0x03, 0x19
        /*0016*/ 	.short	0x0030


	//----- nvinfo : EIATTR_KPARAM_INFO
	.align		4
        /*0018*/ 	.byte	0x04, 0x17
        /*001a*/ 	.short	(.L_13 - .L_12)
.L_12:
        /*001c*/ 	.word	0x00000000
        /*0020*/ 	.short	0x0007
        /*0022*/ 	.short	0x002c
        /*0024*/ 	.byte	0x00, 0xf0, 0x11, 0x00


	//----- nvinfo : EIATTR_KPARAM_INFO
	.align		4
.L_13:
        /*0028*/ 	.byte	0x04, 0x17
        /*002a*/ 	.short	(.L_15 - .L_14)
.L_14:
        /*002c*/ 	.word	0x00000000
        /*0030*/ 	.short	0x0006
        /*0032*/ 	.short	0x0028
        /*0034*/ 	.byte	0x00, 0xf0, 0x11, 0x00


	//----- nvinfo : EIATTR_KPARAM_INFO
	.align		4
.L_15:
        /*0038*/ 	.byte	0x04, 0x17
        /*003a*/ 	.short	(.L_17 - .L_16)
.L_16:
        /*003c*/ 	.word	0x00000000
        /*0040*/ 	.short	0x0005
        /*0042*/ 	.short	0x0024
        /*0044*/ 	.byte	0x00, 0xf0, 0x11, 0x00


	//----- nvinfo : EIATTR_KPARAM_INFO
	.align		4
.L_17:
        /*0048*/ 	.byte	0x04, 0x17
        /*004a*/ 	.short	(.L_19 - .L_18)
.L_18:
        /*004c*/ 	.word	0x00000000
        /*0050*/ 	.short	0x0004
        /*0052*/ 	.short	0x0020
        /*0054*/ 	.byte	0x00, 0xf0, 0x11, 0x00


	//----- nvinfo : EIATTR_KPARAM_INFO
	.align		4
.L_19:
        /*0058*/ 	.byte	0x04, 0x17
        /*005a*/ 	.short	(.L_21 - .L_20)
.L_20:
        /*005c*/ 	.word	0x00000000
        /*0060*/ 	.short	0x0003
        /*0062*/ 	.short	0x0018
        /*0064*/ 	.byte	0x00, 0xf0, 0x21, 0x00


	//----- nvinfo : EIATTR_KPARAM_INFO
	.align		4
.L_21:
        /*0068*/ 	.byte	0x04, 0x17
        /*006a*/ 	.short	(.L_23 - .L_22)
.L_22:
        /*006c*/ 	.word	0x00000000
        /*0070*/ 	.short	0x0002
        /*0072*/ 	.short	0x0010
        /*0074*/ 	.byte	0x00, 0xf0, 0x21, 0x00


	//----- nvinfo : EIATTR_KPARAM_INFO
	.align		4
.L_23:
        /*0078*/ 	.byte	0x04, 0x17
        /*007a*/ 	.short	(.L_25 - .L_24)
.L_24:
        /*007c*/ 	.word	0x00000000
        /*0080*/ 	.short	0x0001
        /*0082*/ 	.short	0x0008
        /*0084*/ 	.byte	0x00, 0xf0, 0x21, 0x00


	//----- nvinfo : EIATTR_KPARAM_INFO
	.align		4
.L_25:
        /*0088*/ 	.byte	0x04, 0x17
        /*008a*/ 	.short	(.L_27 - .L_26)
.L_26:
        /*008c*/ 	.word	0x00000000
        /*0090*/ 	.short	0x0000
        /*0092*/ 	.short	0x0000
        /*0094*/ 	.byte	0x00, 0xf0, 0x21, 0x00


	//----- nvinfo : EIATTR_MAXREG_COUNT
	.align		4
.L_27:
        /*0098*/ 	.byte	0x03, 0x1b
        /*009a*/ 	.short	0x00ff


	//----- nvinfo : EIATTR_EXIT_INSTR_OFFSETS
	.align		4
        /*009c*/ 	.byte	0x04, 0x1c
        /*009e*/ 	.short	(.L_29 - .L_28)


	//   ....[0]....
.L_28:
        /*00a0*/ 	.word	0x00000ac0


	//   ....[1]....
        /*00a4*/ 	.word	0x00000af0


	//----- nvinfo : EIATTR_CTAIDZ_USED
	.align		4
.L_29:
        /*00a8*/ 	.byte	0x01, 0x04
	.zero		2


	//----- nvinfo : EIATTR_MAX_THREADS
	.align		4
        /*00ac*/ 	.byte	0x04, 0x05
        /*00ae*/ 	.short	(.L_31 - .L_30)
.L_30:
        /*00b0*/ 	.word	0x00000080
        /*00b4*/ 	.word	0x00000001
        /*00b8*/ 	.word	0x00000001
.L_31:


//--------------------- .nv.rel.action            --------------------------
	.section	.nv.rel.action,"",@"SHT_CUDA_RELOCINFO"
	.align	8
	.sectionentsize	8
        /*0000*/ 	.byte	0x73, 0x00, 0x00, 0x00, 0x00, 0x00, 0x00, 0x00, 0x00, 0x00, 0x00, 0x11, 0x25, 0x00, 0x05, 0x36


//--------------------- .nv.constant0.triton__0d1d2d3d456de7 --------------------------
	.section	.nv.constant0.triton__0d1d2d3d456de7,"a",@progbits
	.align	4
.nv.constant0.triton__0d1d2d3d456de7:
	.zero		400


//--------------------- .text.triton__0d1d2d3d456de7 --------------------------
	.section	.text.triton__0d1d2d3d456de7,"ax",@progbits
	.sectionflags	@"SHF_BARRIERS=1"
	.sectioninfo	@"SHI_REGISTERS=40"
	.align	128
        .global         triton__0d1d2d3d456de7
        .type           triton__0d1d2d3d456de7,@function
        .size           triton__0d1d2d3d456de7,(.L_x_1 - triton__0d1d2d3d456de7)
        .other          triton__0d1d2d3d456de7,@"STO_CUDA_ENTRY STV_DEFAULT"
triton__0d1d2d3d456de7:
.text.triton__0d1d2d3d456de7:
[----:B------:R-:W-:-:S02]  /*0000*/  IMAD.MOV.U32 R1, RZ, RZ, c[0x0][0x28] ;  /* 0x00000a00ff017624 */ /* 0x000fc400078e00ff */
[----:B------:R-:W0:Y:S01]  /*0010*/  S2R R0, SR_CTAID.Z ;  /* 0x0000000000007919 */ /* 0x000e220000002700 */
[----:B------:R-:W1:Y:S01]  /*0020*/  S2UR UR4, SR_CTAID.Y ;  /* 0x00000000000479c3 */ /* 0x000e620000002600 */
[----:B------:R-:W-:Y:S01]  /*0030*/  IMAD.MOV.U32 R23, RZ, RZ, 0x2 ;  /* 0x00000002ff177424 */ /* 0x000fe200078e00ff */
[----:B------:R-:W-:Y:S01]  /*0040*/  CS2R R8, SRZ ;  /* 0x0000000000087805 */ /* 0x000fe2000001ff00 */
[----:B------:R-:W2:Y:S01]  /*0050*/  S2R R25, SR_TID.X ;  /* 0x0000000000197919 */ /* 0x000ea20000002100 */
[----:B------:R-:W-:Y:S01]  /*0060*/  CS2R R10, SRZ ;  /* 0x00000000000a7805 */ /* 0x000fe2000001ff00 */
[----:B------:R-:W-:Y:S01]  /*0070*/  CS2R R6, SRZ ;  /* 0x0000000000067805 */ /* 0x000fe2000001ff00 */
[----:B------:R-:W-:Y:S01]  /*0080*/  ULDC.64 UR6, c[0x0][0x118] ;  /* 0x0000460000067ab9 */ /* 0x000fe20000000a00 */
[----:B------:R-:W3:Y:S01]  /*0090*/  S2R R22, SR_CTAID.X ;  /* 0x0000000000167919 */ /* 0x000ee20000002500 */
[----:B0-----:R-:W-:Y:S02]  /*00a0*/  IADD3 R0, R0, 0x1, RZ ;  /* 0x0000000100007810 */ /* 0x001fe40007ffe0ff */
[----:B--2---:R-:W-:-:S03]  /*00b0*/  LOP3.LUT R25, R25, 0x7f, RZ, 0xc0, !PT ;  /* 0x0000007f19197812 */ /* 0x004fc600078ec0ff */
[----:B-1----:R-:W-:Y:S01]  /*00c0*/  IMAD R0, R0, UR4, RZ ;  /* 0x0000000400007c24 */ /* 0x002fe2000f8e02ff */
[----:B------:R-:W-:Y:S01]  /*00d0*/  ULDC.64 UR4, c[0x0][0x180] ;  /* 0x0000600000047ab9 */ /* 0x000fe20000000a00 */
[----:B---3--:R-:W-:Y:S01]  /*00e0*/  ISETP.GE.AND P0, PT, R22, c[0x0][0x18c], PT ;  /* 0x0000630016007a0c */ /* 0x008fe20003f06270 */
[----:B------:R-:W-:Y:S02]  /*00f0*/  IMAD.SHL.U32 R3, R25, 0x8, RZ ;  /* 0x0000000819037824 */ /* 0x000fe400078e00ff */
[----:B------:R-:W-:-:S05]  /*0100*/  IMAD.SHL.U32 R2, R0, 0x400, RZ ;  /* 0x0000040000027824 */ /* 0x000fca00078e00ff */
[----:B------:R-:W-:-:S04]  /*0110*/  IADD3 R3, R3, R2, RZ ;  /* 0x0000000203037210 */ /* 0x000fc80007ffe0ff */
[C---:B------:R-:W-:Y:S01]  /*0120*/  ISETP.LT.AND P1, PT, R3.reuse, 0x1b80, !P0 ;  /* 0x00001b800300780c */ /* 0x040fe20004721270 */
[C---:B------:R-:W-:Y:S01]  /*0130*/  IMAD.HI R0, R3.reuse, 0x66666667, RZ ;  /* 0x6666666703007827 */ /* 0x040fe200078e02ff */
[----:B------:R-:W-:-:S03]  /*0140*/  ISETP.GE.AND P2, PT, R3, 0x1b80, PT ;  /* 0x00001b800300780c */ /* 0x000fc60003f46270 */
[----:B------:R-:W-:Y:S01]  /*0150*/  IMAD R12, R22, 0x1b80, R3 ;  /* 0x00001b80160c7824 */ /* 0x000fe200078e0203 */
[----:B------:R-:W-:-:S03]  /*0160*/  SHF.R.U32.HI R5, RZ, 0x1f, R0 ;  /* 0x0000001fff057819 */ /* 0x000fc60000011600 */
[----:B------:R-:W-:Y:S01]  /*0170*/  IMAD.WIDE R12, R12, R23, c[0x0][0x160] ;  /* 0x000058000c0c7625 */ /* 0x000fe200078e0217 */
[----:B------:R-:W-:Y:S02]  /*0180*/  LEA.HI.SX32 R0, R0, R5, 0x19 ;  /* 0x0000000500007211 */ /* 0x000fe400078fcaff */
[----:B------:R-:W-:Y:S02]  /*0190*/  CS2R R4, SRZ ;  /* 0x0000000000047805 */ /* 0x000fe4000001ff00 */
[----:B------:R0:W2:Y:S01]  /*01a0*/  @P1 LDG.E.EL.128 R8, [R12.64] ;  /* 0x000000060c081981 */ /* 0x0000a2000c2e1d00 */
[----:B------:R-:W-:-:S04]  /*01b0*/  IMAD R0, R0, -0x140, R3 ;  /* 0xfffffec000007824 */ /* 0x000fc800078e0203 */
[----:B------:R-:W-:-:S05]  /*01c0*/  IMAD.WIDE R14, R0, R23, c[0x0][0x168] ;  /* 0x00005a00000e7625 */ /* 0x000fca00078e0217 */
[----:B------:R1:W3:Y:S01]  /*01d0*/  @!P2 LDG.E.EL.128 R4, [R14.64] ;  /* 0x000000060e04a981 */ /* 0x0002e2000c2e1d00 */
[C---:B------:R-:W-:Y:S02]  /*01e0*/  LOP3.LUT R3, R2.reuse, R25, RZ, 0xfc, !PT ;  /* 0x0000001902037212 */ /* 0x040fe400078efcff */
[----:B------:R-:W-:Y:S01]  /*01f0*/  LOP3.LUT R17, R2, 0x80, R25, 0xfe, !PT ;  /* 0x0000008002117812 */ /* 0x000fe200078efe19 */
[----:B------:R-:W-:Y:S01]  /*0200*/  UIMAD UR4, UR5, UR4, URZ ;  /* 0x00000004050472a4 */ /* 0x000fe2000f8e023f */
[----:B------:R-:W-:Y:S02]  /*0210*/  ISETP.LT.AND P3, PT, R3, 0x1b80, !P0 ;  /* 0x00001b800300780c */ /* 0x000fe40004761270 */
[----:B------:R-:W-:-:S03]  /*0220*/  ISETP.LT.AND P6, PT, R17, 0x1b80, !P0 ;  /* 0x00001b801100780c */ /* 0x000fc600047c1270 */
[--C-:B------:R-:W-:Y:S02]  /*0230*/  IMAD R0, R3, UR4, R22.reuse ;  /* 0x0000000403007c24 */ /* 0x100fe4000f8e0216 */
[----:B------:R-:W-:Y:S01]  /*0240*/  IMAD R20, R17, UR4, R22 ;  /* 0x0000000411147c24 */ /* 0x000fe2000f8e0216 */
[----:B------:R-:W-:Y:S01]  /*0250*/  PRMT R29, RZ, 0x7610, R29 ;  /* 0x00007610ff1d7816 */ /* 0x000fe2000000001d */
[----:B0-----:R-:W-:Y:S01]  /*0260*/  IMAD.WIDE R12, R0, R23, c[0x0][0x170] ;  /* 0x00005c00000c7625 */ /* 0x001fe200078e0217 */
[----:B------:R-:W-:-:S03]  /*0270*/  PRMT R31, RZ, 0x7610, R31 ;  /* 0x00007610ff1f7816 */ /* 0x000fc6000000001f */
[----:B-1----:R-:W-:Y:S01]  /*0280*/  IMAD.WIDE R14, R20, R23, c[0x0][0x170] ;  /* 0x00005c00140e7625 */ /* 0x002fe200078e0217 */
[----:B------:R0:W4:Y:S04]  /*0290*/  @P3 LDG.E.EL.U16 R29, [R12.64] ;  /* 0x000000060c1d3981 */ /* 0x000128000c2e1500 */
[----:B------:R1:W5:Y:S01]  /*02a0*/  @P6 LDG.E.EL.U16 R31, [R14.64] ;  /* 0x000000060e1f6981 */ /* 0x000362000c2e1500 */
[----:B------:R-:W-:Y:S02]  /*02b0*/  P2R R3, PR, RZ, 0x8 ;  /* 0x00000008ff037803 */ /* 0x000fe40000000000 */
[----:B------:R-:W-:Y:S02]  /*02c0*/  P2R R35, PR, RZ, 0x40 ;  /* 0x00000040ff237803 */ /* 0x000fe40000000000 */
[----:B------:R-:W-:-:S02]  /*02d0*/  ISETP.NE.AND P6, PT, R3, RZ, PT ;  /* 0x000000ff0300720c */ /* 0x000fc40003fc5270 */
[C-C-:B------:R-:W-:Y:S02]  /*02e0*/  LOP3.LUT R3, R2.reuse, 0x100, R25.reuse, 0xfe, !PT ;  /* 0x0000010002037812 */ /* 0x140fe400078efe19 */
[C-C-:B------:R-:W-:Y:S02]  /*02f0*/  LOP3.LUT R17, R2.reuse, 0x180, R25.reuse, 0xfe, !PT ;  /* 0x0000018002117812 */ /* 0x140fe400078efe19 */
[C-C-:B------:R-:W-:Y:S02]  /*0300*/  LOP3.LUT R21, R2.reuse, 0x200, R25.reuse, 0xfe, !PT ;  /* 0x0000020002157812 */ /* 0x140fe400078efe19 */
[C-C-:B------:R-:W-:Y:S02]  /*0310*/  LOP3.LUT R19, R2.reuse, 0x280, R25.reuse, 0xfe, !PT ;  /* 0x0000028002137812 */ /* 0x140fe400078efe19 */
[----:B------:R-:W-:Y:S02]  /*0320*/  LOP3.LUT R33, R2, 0x300, R25, 0xfe, !PT ;  /* 0x0000030002217812 */ /* 0x000fe400078efe19 */
[----:B------:R-:W-:-:S02]  /*0330*/  ISETP.LT.AND P5, PT, R3, 0x1b80, !P0 ;  /* 0x00001b800300780c */ /* 0x000fc400047a1270 */
[----:B------:R-:W-:Y:S02]  /*0340*/  ISETP.LT.AND P4, PT, R17, 0x1b80, !P0 ;  /* 0x00001b801100780c */ /* 0x000fe40004781270 */
[----:B------:R-:W-:Y:S02]  /*0350*/  ISETP.LT.AND P3, PT, R21, 0x1b80, !P0 ;  /* 0x00001b801500780c */ /* 0x000fe40004761270 */
[----:B------:R-:W-:Y:S01]  /*0360*/  ISETP.LT.AND P2, PT, R19, 0x1b80, !P0 ;  /* 0x00001b801300780c */ /* 0x000fe20004741270 */
[--C-:B------:R-:W-:Y:S01]  /*0370*/  IMAD R28, R3, UR4, R22.reuse ;  /* 0x00000004031c7c24 */ /* 0x100fe2000f8e0216 */
[----:B------:R-:W-:Y:S01]  /*0380*/  LOP3.LUT R37, R2, 0x380, R25, 0xfe, !PT ;  /* 0x0000038002257812 */ /* 0x000fe200078efe19 */
[--C-:B------:R-:W-:Y:S01]  /*0390*/  IMAD R30, R17, UR4, R22.reuse ;  /* 0x00000004111e7c24 */ /* 0x100fe2000f8e0216 */
[----:B------:R-:W-:Y:S01]  /*03a0*/  ISETP.LT.AND P1, PT, R33, 0x1b80, !P0 ;  /* 0x00001b802100780c */ /* 0x000fe20004721270 */
[--C-:B------:R-:W-:Y:S01]  /*03b0*/  IMAD R21, R21, UR4, R22.reuse ;  /* 0x0000000415157c24 */ /* 0x100fe2000f8e0216 */
[----:B------:R-:W-:Y:S01]  /*03c0*/  PRMT R27, RZ, 0x7610, R27 ;  /* 0x00007610ff1b7816 */ /* 0x000fe2000000001b */
[--C-:B------:R-:W-:Y:S01]  /*03d0*/  IMAD R26, R19, UR4, R22.reuse ;  /* 0x00000004131a7c24 */ /* 0x100fe2000f8e0216 */
[----:B------:R-:W-:Y:S01]  /*03e0*/  ISETP.LT.AND P0, PT, R37, 0x1b80, !P0 ;  /* 0x00001b802500780c */ /* 0x000fe20004701270 */
[----:B------:R-:W-:Y:S01]  /*03f0*/  IMAD R24, R33, UR4, R22 ;  /* 0x0000000421187c24 */ /* 0x000fe2000f8e0216 */
[----:B------:R-:W-:Y:S01]  /*0400*/  PRMT R33, RZ, 0x7610, R33 ;  /* 0x00007610ff217816 */ /* 0x000fe20000000021 */
[----:B------:R-:W-:Y:S01]  /*0410*/  IMAD.WIDE R18, R28, R23, c[0x0][0x170] ;  /* 0x00005c001c127625 */ /* 0x000fe200078e0217 */
[----:B------:R-:W-:-:S02]  /*0420*/  PRMT R34, RZ, 0x7610, R34 ;  /* 0x00007610ff227816 */ /* 0x000fc40000000022 */
[----:B------:R-:W-:Y:S01]  /*0430*/  PRMT R32, RZ, 0x7610, R32 ;  /* 0x00007610ff207816 */ /* 0x000fe20000000020 */
[-C--:B------:R-:W-:Y:S01]  /*0440*/  IMAD.WIDE R16, R30, R23.reuse, c[0x0][0x170] ;  /* 0x00005c001e107625 */ /* 0x080fe200078e0217 */
[----:B------:R-:W-:Y:S01]  /*0450*/  PRMT R36, RZ, 0x7610, R36 ;  /* 0x00007610ff247816 */ /* 0x000fe20000000024 */
[----:B------:R1:W4:Y:S02]  /*0460*/  @P5 LDG.E.EL.U16 R27, [R18.64] ;  /* 0x00000006121b5981 */ /* 0x000324000c2e1500 */
[-C--:B------:R-:W-:Y:S02]  /*0470*/  IMAD.WIDE R2, R21, R23.reuse, c[0x0][0x170] ;  /* 0x00005c0015027625 */ /* 0x080fe400078e0217 */
[----:B------:R3:W4:Y:S02]  /*0480*/  @P4 LDG.E.EL.U16 R33, [R16.64] ;  /* 0x0000000610214981 */ /* 0x000724000c2e1500 */
[----:B0-----:R-:W-:Y:S02]  /*0490*/  IMAD.WIDE R12, R26, R23, c[0x0][0x170] ;  /* 0x00005c001a0c7625 */ /* 0x001fe400078e0217 */
[----:B------:R2:W4:Y:S02]  /*04a0*/  @P3 LDG.E.EL.U16 R34, [R2.64] ;  /* 0x0000000602223981 */ /* 0x000524000c2e1500 */
[----:B------:R-:W-:-:S02]  /*04b0*/  IMAD R22, R37, UR4, R22 ;  /* 0x0000000425167c24 */ /* 0x000fc4000f8e0216 */
[-C--:B-1----:R-:W-:Y:S01]  /*04c0*/  IMAD.WIDE R14, R24, R23.reuse, c[0x0][0x170] ;  /* 0x00005c00180e7625 */ /* 0x082fe200078e0217 */
[----:B------:R-:W-:Y:S01]  /*04d0*/  PRMT R37, RZ, 0x7610, R37 ;  /* 0x00007610ff257816 */ /* 0x000fe20000000025 */
[----:B------:R0:W5:Y:S02]  /*04e0*/  @P2 LDG.E.EL.U16 R32, [R12.64] ;  /* 0x000000060c202981 */ /* 0x000164000c2e1500 */
[----:B------:R-:W-:Y:S02]  /*04f0*/  IMAD.WIDE R18, R22, R23, c[0x0][0x170] ;  /* 0x00005c0016127625 */ /* 0x000fe400078e0217 */
[----:B------:R1:W5:Y:S04]  /*0500*/  @P1 LDG.E.EL.U16 R36, [R14.64] ;  /* 0x000000060e241981 */ /* 0x000368000c2e1500 */
[----:B------:R-:W5:Y:S04]  /*0510*/  @P0 LDG.E.EL.U16 R37, [R18.64] ;  /* 0x0000000612250981 */ /* 0x000f68000c2e1500 */
[----:B0-----:R-:W0:Y:S02]  /*0520*/  S2R R12, SR_TID.X ;  /* 0x00000000000c7919 */ /* 0x001e240000002100 */
[----:B0-----:R-:W-:Y:S01]  /*0530*/  LOP3.LUT R12, R12, 0x7f, RZ, 0xc0, !PT ;  /* 0x0000007f0c0c7812 */ /* 0x001fe200078ec0ff */
[----:B--2---:R-:W-:-:S02]  /*0540*/  HADD2.F32 R2, -RZ, R8.H0_H0 ;  /* 0x20000008ff027230 */ /* 0x004fc40000004100 */
[----:B------:R-:W-:Y:S02]  /*0550*/  HADD2.F32 R8, -RZ, R8.H1_H1 ;  /* 0x30000008ff087230 */ /* 0x000fe40000004100 */
[----:B------:R-:W-:Y:S02]  /*0560*/  HADD2.F32 R13, -RZ, R9.H0_H0 ;  /* 0x20000009ff0d7230 */ /* 0x000fe40000004100 */
[--C-:B---3--:R-:W-:Y:S02]  /*0570*/  HADD2.F32 R17, -RZ, R4.reuse.H0_H0 ;  /* 0x20000004ff117230 */ /* 0x108fe40000004100 */
[----:B------:R-:W-:Y:S02]  /*0580*/  HADD2.F32 R4, -RZ, R4.H1_H1 ;  /* 0x30000004ff047230 */ /* 0x000fe40000004100 */
[--C-:B-1----:R-:W-:Y:S01]  /*0590*/  HADD2.F32 R14, -RZ, R5.reuse.H0_H0 ;  /* 0x20000005ff0e7230 */ /* 0x102fe20000004100 */
[----:B------:R-:W-:Y:S01]  /*05a0*/  FADD R2, R2, R17 ;  /* 0x0000001102027221 */ /* 0x000fe20000000000 */
[----:B------:R-:W-:Y:S01]  /*05b0*/  HADD2.F32 R16, -RZ, R5.H1_H1 ;  /* 0x30000005ff107230 */ /* 0x000fe20000004100 */
[----:B------:R-:W-:Y:S01]  /*05c0*/  FADD R3, R8, R4 ;  /* 0x0000000408037221 */ /* 0x000fe20000000000 */
[----:B------:R-:W-:Y:S01]  /*05d0*/  HADD2.F32 R8, -RZ, R10.H0_H0 ;  /* 0x2000000aff087230 */ /* 0x000fe20000004100 */
[----:B------:R-:W-:Y:S01]  /*05e0*/  FADD R5, R13, R14 ;  /* 0x0000000e0d057221 */ /* 0x000fe20000000000 */
[----:B------:R-:W-:-:S02]  /*05f0*/  HADD2.F32 R4, -RZ, R11.H0_H0 ;  /* 0x2000000bff047230 */ /* 0x000fc40000004100 */
[----:B------:R-:W-:Y:S02]  /*0600*/  HADD2.F32 R9, -RZ, R9.H1_H1 ;  /* 0x30000009ff097230 */ /* 0x000fe40000004100 */
[----:B------:R-:W-:Y:S02]  /*0610*/  HADD2.F32 R10, -RZ, R10.H1_H1 ;  /* 0x3000000aff0a7230 */ /* 0x000fe40000004100 */
[----:B------:R-:W-:Y:S02]  /*0620*/  HADD2.F32 R11, -RZ, R11.H1_H1 ;  /* 0x3000000bff0b7230 */ /* 0x000fe40000004100 */
[--C-:B------:R-:W-:Y:S02]  /*0630*/  HADD2.F32 R13, -RZ, R6.reuse.H0_H0 ;  /* 0x20000006ff0d7230 */ /* 0x100fe40000004100 */
[----:B------:R-:W-:Y:S02]  /*0640*/  HADD2.F32 R15, -RZ, R6.H1_H1 ;  /* 0x30000006ff0f7230 */ /* 0x000fe40000004100 */
[----:B------:R-:W-:-:S02]  /*0650*/  HADD2.F32 R17, -RZ, R7.H0_H0 ;  /* 0x20000007ff117230 */ /* 0x000fc40000004100 */
[----:B------:R-:W-:Y:S01]  /*0660*/  HADD2.F32 R14, -RZ, R7.H1_H1 ;  /* 0x30000007ff0e7230 */ /* 0x000fe20000004100 */
[----:B------:R-:W-:Y:S01]  /*0670*/  FADD R9, R9, R16 ;  /* 0x0000001009097221 */ /* 0x000fe20000000000 */
[----:B------:R-:W-:Y:S01]  /*0680*/  FADD R8, R8, R13 ;  /* 0x0000000d08087221 */ /* 0x000fe20000000000 */
[----:B------:R-:W-:Y:S01]  /*0690*/  SHF.L.U32 R6, R12, 0x6, RZ ;  /* 0x000000060c067819 */ /* 0x000fe200000006ff */
[----:B------:R-:W-:Y:S01]  /*06a0*/  FADD R10, R10, R15 ;  /* 0x0000000f0a0a7221 */ /* 0x000fe20000000000 */
[----:B------:R-:W-:Y:S01]  /*06b0*/  FADD R4, R4, R17 ;  /* 0x0000001104047221 */ /* 0x000fe20000000000 */
[----:B------:R-:W-:Y:S01]  /*06c0*/  FADD R11, R11, R14 ;  /* 0x0000000e0b0b7221 */ /* 0x000fe20000000000 */
[----:B------:R-:W-:Y:S01]  /*06d0*/  LOP3.LUT R7, R12, 0x80, RZ, 0xfc, !PT ;  /* 0x000000800c077812 */ /* 0x000fe200078efcff */
[----:B------:R-:W-:Y:S04]  /*06e0*/  STS [R6], R2 ;  /* 0x0000000206007388 */ /* 0x000fe80000000800 */
[----:B------:R-:W-:Y:S04]  /*06f0*/  STS [R6+0x8], R3 ;  /* 0x0000080306007388 */ /* 0x000fe80000000800 */
[----:B------:R-:W-:Y:S04]  /*0700*/  STS [R6+0x10], R5 ;  /* 0x0000100506007388 */ /* 0x000fe80000000800 */
[----:B------:R-:W-:Y:S04]  /*0710*/  STS [R6+0x18], R9 ;  /* 0x0000180906007388 */ /* 0x000fe80000000800 */
[----:B------:R-:W-:Y:S04]  /*0720*/  STS [R6+0x20], R8 ;  /* 0x0000200806007388 */ /* 0x000fe80000000800 */
[----:B------:R-:W-:Y:S04]  /*0730*/  STS [R6+0x28], R10 ;  /* 0x0000280a06007388 */ /* 0x000fe80000000800 */
[----:B------:R-:W-:Y:S04]  /*0740*/  STS [R6+0x30], R4 ;  /* 0x0000300406007388 */ /* 0x000fe80000000800 */
[----:B------:R-:W-:Y:S04]  /*0750*/  STS [R6+0x38], R11 ;  /* 0x0000380b06007388 */ /* 0x000fe80000000800 */
[----:B------:R-:W-:Y:S06]  /*0760*/  BAR.SYNC 0x0 ;  /* 0x0000000000007b1d */ /* 0x000fec0000000000 */
[----:B------:R-:W0:Y:S04]  /*0770*/  LDS R12, [R12.X8] ;  /* 0x000000000c0c7984 */ /* 0x000e280000008800 */
[----:B------:R1:W2:Y:S01]  /*0780*/  LDS R2, [R7.X8] ;  /* 0x0000000007027984 */ /* 0x0002a20000008800 */
[----:B----4-:R-:W-:-:S02]  /*0790*/  HADD2.F32 R29, -RZ, R29.H0_H0 ;  /* 0x2000001dff1d7230 */ /* 0x010fc40000004100 */
[----:B-----5:R-:W-:Y:S02]  /*07a0*/  HADD2.F32 R31, -RZ, R31.H0_H0 ;  /* 0x2000001fff1f7230 */ /* 0x020fe40000004100 */
[----:B------:R-:W-:Y:S01]  /*07b0*/  IMAD.WIDE R4, R0, R23, c[0x0][0x178] ;  /* 0x00005e0000047625 */ /* 0x000fe200078e0217 */
[C---:B------:R-:W-:Y:S02]  /*07c0*/  LOP3.LUT R0, R25.reuse, 0x100, RZ, 0xfc, !PT ;  /* 0x0000010019007812 */ /* 0x040fe400078efcff */
[C---:B------:R-:W-:Y:S02]  /*07d0*/  LOP3.LUT R3, R25.reuse, 0x180, RZ, 0xfc, !PT ;  /* 0x0000018019037812 */ /* 0x040fe400078efcff */
[C---:B-1----:R-:W-:Y:S02]  /*07e0*/  LOP3.LUT R7, R25.reuse, 0x280, RZ, 0xfc, !PT ;  /* 0x0000028019077812 */ /* 0x042fe400078efcff */
[C---:B------:R-:W-:Y:S01]  /*07f0*/  LOP3.LUT R6, R25.reuse, 0x200, RZ, 0xfc, !PT ;  /* 0x0000020019067812 */ /* 0x040fe200078efcff */
[----:B------:R-:W1:Y:S01]  /*0800*/  LDS R0, [R0.X8] ;  /* 0x0000000000007984 */ /* 0x000e620000008800 */
[----:B------:R-:W-:-:S03]  /*0810*/  LOP3.LUT R8, R25, 0x300, RZ, 0xfc, !PT ;  /* 0x0000030019087812 */ /* 0x000fc600078efcff */
[----:B------:R-:W3:Y:S01]  /*0820*/  LDS R10, [R3.X8] ;  /* 0x00000000030a7984 */ /* 0x000ee20000008800 */
[----:B------:R-:W-:-:S03]  /*0830*/  LOP3.LUT R25, R25, 0x380, RZ, 0xfc, !PT ;  /* 0x0000038019197812 */ /* 0x000fc600078efcff */
[----:B------:R-:W4:Y:S04]  /*0840*/  LDS R9, [R6.X8] ;  /* 0x0000000006097984 */ /* 0x000f280000008800 */
[----:B------:R-:W5:Y:S01]  /*0850*/  LDS R7, [R7.X8] ;  /* 0x0000000007077984 */ /* 0x000f620000008800 */
[----:B0-----:R-:W-:-:S03]  /*0860*/  FADD R29, R29, R12 ;  /* 0x0000000c1d1d7221 */ /* 0x001fc60000000000 */
[----:B------:R-:W0:Y:S01]  /*0870*/  LDS R12, [R25.X8] ;  /* 0x00000000190c7984 */ /* 0x000e220000008800 */
[----:B--2---:R-:W-:-:S05]  /*0880*/  FADD R2, R31, R2 ;  /* 0x000000021f027221 */ /* 0x004fca0000000000 */
[----:B------:R-:W-:-:S05]  /*0890*/  F2FP.F16.F32.PACK_AB R2, R2, R29 ;  /* 0x0000001d0202723e */ /* 0x000fca00000000ff */
[----:B------:R-:W-:Y:S04]  /*08a0*/  @P6 STG.E.U16 [R4.64], R2 ;  /* 0x0000000204006986 */ /* 0x000fe8000c101506 */
[----:B------:R-:W2:Y:S01]  /*08b0*/  LDS R5, [R8.X8] ;  /* 0x0000000008057984 */ /* 0x000ea20000008800 */
[----:B------:R-:W-:Y:S01]  /*08c0*/  HADD2.F32 R27, -RZ, R27.H0_H0 ;  /* 0x2000001bff1b7230 */ /* 0x000fe20000004100 */
[----:B------:R-:W-:Y:S01]  /*08d0*/  ISETP.NE.AND P6, PT, R35, RZ, PT ;  /* 0x000000ff2300720c */ /* 0x000fe20003fc5270 */
[----:B------:R-:W-:Y:S02]  /*08e0*/  HADD2.F32 R33, -RZ, R33.H0_H0 ;  /* 0x20000021ff217230 */ /* 0x000fe40000004100 */
[----:B------:R-:W-:Y:S02]  /*08f0*/  HADD2.F32 R34, -RZ, R34.H0_H0 ;  /* 0x20000022ff227230 */ /* 0x000fe40000004100 */
[----:B------:R-:W-:-:S02]  /*0900*/  HADD2.F32 R32, -RZ, R32.H0_H0 ;  /* 0x20000020ff207230 */ /* 0x000fc40000004100 */
[----:B------:R-:W-:Y:S01]  /*0910*/  HADD2.F32 R36, -RZ, R36.H0_H0 ;  /* 0x20000024ff247230 */ /* 0x000fe20000004100 */
[----:B-1----:R-:W-:Y:S01]  /*0920*/  FADD R0, R27, R0 ;  /* 0x000000001b007221 */ /* 0x002fe20000000000 */
[----:B---3--:R-:W-:Y:S01]  /*0930*/  FADD R33, R33, R10 ;  /* 0x0000000a21217221 */ /* 0x008fe20000000000 */
[----:B----4-:R-:W-:Y:S01]  /*0940*/  FADD R9, R34, R9 ;  /* 0x0000000922097221 */ /* 0x010fe20000000000 */
[----:B-----5:R-:W-:Y:S01]  /*0950*/  FADD R32, R32, R7 ;  /* 0x0000000720207221 */ /* 0x020fe20000000000 */
[----:B------:R-:W-:Y:S01]  /*0960*/  HADD2.F32 R37, -RZ, R37.H0_H0 ;  /* 0x20000025ff257230 */ /* 0x000fe20000004100 */
[----:B------:R-:W-:Y:S02]  /*0970*/  PRMT R3, R2, 0x7632, R3 ;  /* 0x0000763202037816 */ /* 0x000fe40000000003 */
[----:B------:R-:W-:Y:S01]  /*0980*/  F2FP.F16.F32.PACK_AB R0, R33, R0 ;  /* 0x000000002100723e */ /* 0x000fe200000000ff */
[----:B------:R-:W-:Y:S01]  /*0990*/  IMAD.WIDE R28, R28, R23, c[0x0][0x178] ;  /* 0x00005e001c1c7625 */ /* 0x000fe200078e0217 */
[----:B------:R-:W-:-:S02]  /*09a0*/  F2FP.F16.F32.PACK_AB R9, R32, R9 ;  /* 0x000000092009723e */ /* 0x000fc400000000ff */
[----:B------:R-:W-:Y:S01]  /*09b0*/  PRMT R15, R0, 0x7632, R15 ;  /* 0x00007632000f7816 */ /* 0x000fe2000000000f */
[-C--:B------:R-:W-:Y:S01]  /*09c0*/  IMAD.WIDE R30, R30, R23.reuse, c[0x0][0x178] ;  /* 0x00005e001e1e7625 */ /* 0x080fe200078e0217 */
[----:B0-----:R-:W-:Y:S01]  /*09d0*/  FADD R37, R37, R12 ;  /* 0x0000000c25257221 */ /* 0x001fe20000000000 */
[----:B------:R-:W-:Y:S02]  /*09e0*/  PRMT R13, R9, 0x7632, R13 ;  /* 0x00007632090d7816 */ /* 0x000fe4000000000d */
[----:B------:R-:W-:-:S04]  /*09f0*/  IMAD.WIDE R26, R26, R23, c[0x0][0x178] ;  /* 0x00005e001a1a7625 */ /* 0x000fc800078e0217 */
[----:B------:R-:W-:Y:S01]  /*0a00*/  IMAD.WIDE R24, R24, R23, c[0x0][0x178] ;  /* 0x00005e0018187625 */ /* 0x000fe200078e0217 */
[----:B--2---:R-:W-:-:S03]  /*0a10*/  FADD R36, R36, R5 ;  /* 0x0000000524247221 */ /* 0x004fc60000000000 */
[----:B------:R-:W-:-:S05]  /*0a20*/  IMAD.WIDE R4, R20, R23, c[0x0][0x178] ;  /* 0x00005e0014047625 */ /* 0x000fca00078e0217 */
[----:B------:R0:W-:Y:S01]  /*0a30*/  @P6 STG.E.U16 [R4.64], R3 ;  /* 0x0000000304006986 */ /* 0x0001e2000c101506 */
[----:B------:R-:W-:-:S03]  /*0a40*/  F2FP.F16.F32.PACK_AB R36, R37, R36 ;  /* 0x000000242524723e */ /* 0x000fc600000000ff */
[----:B------:R1:W-:Y:S04]  /*0a50*/  @P5 STG.E.U16 [R28.64], R0 ;  /* 0x000000001c005986 */ /* 0x0003e8000c101506 */
[----:B------:R1:W-:Y:S01]  /*0a60*/  @P4 STG.E.U16 [R30.64], R15 ;  /* 0x0000000f1e004986 */ /* 0x0003e2000c101506 */
[----:B0-----:R-:W-:-:S05]  /*0a70*/  IMAD.WIDE R2, R21, R23, c[0x0][0x178] ;  /* 0x00005e0015027625 */ /* 0x001fca00078e0217 */
[----:B------:R1:W-:Y:S04]  /*0a80*/  @P3 STG.E.U16 [R2.64], R9 ;  /* 0x0000000902003986 */ /* 0x0003e8000c101506 */
[----:B------:R1:W-:Y:S01]  /*0a90*/  @P2 STG.E.U16 [R26.64], R13 ;  /* 0x0000000d1a002986 */ /* 0x0003e2000c101506 */
[----:B------:R-:W-:-:S03]  /*0aa0*/  IMAD.WIDE R22, R22, R23, c[0x0][0x178] ;  /* 0x00005e0016167625 */ /* 0x000fc600078e0217 */
[----:B------:R1:W-:Y:S01]  /*0ab0*/  @P1 STG.E.U16 [R24.64], R36 ;  /* 0x0000002418001986 */ /* 0x0003e2000c101506 */
[----:B------:R-:W-:Y:S05]  /*0ac0*/  @!P0 EXIT ;  /* 0x000000000000894d */ /* 0x000fea0003800000 */
[----:B------:R-:W-:-:S05]  /*0ad0*/  PRMT R11, R36, 0x7632, R11 ;  /* 0x00007632240b7816 */ /* 0x000fca000000000b */
[----:B------:R-:W-:Y:S01]  /*0ae0*/  STG.E.U16 [R22.64], R11 ;  /* 0x0000000b16007986 */ /* 0x000fe2000c101506 */
[----:B------:R-:W-:Y:S05]  /*0af0*/  EXIT ;  /* 0x000000000000794d */ /* 0x000fea0003800000 */
.L_x_0:
[----:B------:R-:W-:-:S00]  /*0b00*/  BRA `(.L_x_0) ;  /* 0xfffffff000007947 */ /* 0x000fc0000383ffff */
[----:B------:R-:W-:-:S00]  /*0b10*/  NOP ;  /* 0x0000000000007918 */ /* 0x000fc00000000000 */
        /* <DEDUP_REMOVED lines=14> */
.L_x_1:


//--------------------- .nv.shared.triton__0d1d2d3d456de7 --------------------------
	.section	.nv.shared.triton__0d1d2d3d456de7,"aw",@nobits
	.align	16
